//
// Generated by NVIDIA NVVM Compiler
//
// Compiler Build ID: CL-36424714
// Cuda compilation tools, release 13.0, V13.0.88
// Based on NVVM 20.0.0
//

.version 9.0
.target sm_100
.address_size 64

	// .globl	_Z8wmma_keriiiP6__halfS0_S0_

.visible .entry _Z8wmma_keriiiP6__halfS0_S0_(
	.param .u32 _Z8wmma_keriiiP6__halfS0_S0__param_0,
	.param .u32 _Z8wmma_keriiiP6__halfS0_S0__param_1,
	.param .u32 _Z8wmma_keriiiP6__halfS0_S0__param_2,
	.param .u64 .ptr .align 1 _Z8wmma_keriiiP6__halfS0_S0__param_3,
	.param .u64 .ptr .align 1 _Z8wmma_keriiiP6__halfS0_S0__param_4,
	.param .u64 .ptr .align 1 _Z8wmma_keriiiP6__halfS0_S0__param_5
)
{
	.reg .pred 	%p<6>;
	.reg .b16 	%rs<2>;
	.reg .b32 	%r<195>;
	.reg .b32 	%f<2>;
	.reg .b64 	%rd<50>;

	ld.param.u32 	%r57, [_Z8wmma_keriiiP6__halfS0_S0__param_1];
	ld.param.u32 	%r58, [_Z8wmma_keriiiP6__halfS0_S0__param_2];
	ld.param.u64 	%rd9, [_Z8wmma_keriiiP6__halfS0_S0__param_4];
	ld.param.u64 	%rd10, [_Z8wmma_keriiiP6__halfS0_S0__param_5];
	cvta.to.global.u64 	%rd1, %rd9;
	cvta.to.global.u64 	%rd11, %rd10;
	mov.u32 	%r59, %ctaid.x;
	mov.u32 	%r60, %ctaid.y;
	shl.b32 	%r61, %r59, 4;
	mul.lo.s32 	%r62, %r58, %r61;
	cvt.s64.s32 	%rd12, %r62;
	shl.b32 	%r63, %r60, 4;
	cvt.u64.u32 	%rd2, %r63;
	add.s64 	%rd13, %rd12, %rd2;
	shl.b64 	%rd14, %rd13, 1;
	add.s64 	%rd3, %rd11, %rd14;
	mul.lo.s32 	%r64, %r57, %r61;
	cvt.s64.s32 	%rd4, %r64;
	mov.f32 	%f1, 0f00000000;
	// begin inline asm
	{  cvt.rn.f16.f32 %rs1, %f1;}

	// end inline asm
	mov.b32 	%r191, {%rs1, %rs1};
	shr.s32 	%r65, %r57, 31;
	shr.u32 	%r66, %r65, 28;
	add.s32 	%r67, %r57, %r66;
	shr.s32 	%r2, %r67, 4;
	setp.lt.s32 	%p1, %r57, 16;
	mov.u32 	%r192, %r191;
	mov.u32 	%r193, %r191;
	mov.u32 	%r194, %r191;
	@%p1 bra 	$L__BB0_7;
	add.s32 	%r70, %r2, -1;
	and.b32  	%r3, %r2, 3;
	setp.lt.u32 	%p2, %r70, 3;
	mov.b32 	%r184, 0;
	mov.u32 	%r192, %r191;
	mov.u32 	%r193, %r191;
	mov.u32 	%r194, %r191;
	@%p2 bra 	$L__BB0_4;
	and.b32  	%r184, %r2, 134217724;
	neg.s32 	%r171, %r184;
	mul.lo.s32 	%r170, %r58, 48;
	shl.b32 	%r169, %r58, 5;
	shl.b32 	%r168, %r58, 4;
	mov.b32 	%r166, 0;
	mov.u32 	%r167, %r166;
	mov.u32 	%r192, %r191;
	mov.u32 	%r193, %r191;
	mov.u32 	%r194, %r191;
$L__BB0_3:
	ld.param.u64 	%rd47, [_Z8wmma_keriiiP6__halfS0_S0__param_3];
	cvt.u64.u32 	%rd15, %r166;
	add.s64 	%rd16, %rd15, %rd4;
	cvta.to.global.u64 	%rd17, %rd47;
	shl.b64 	%rd18, %rd16, 1;
	add.s64 	%rd19, %rd17, %rd18;
	cvt.s64.s32 	%rd20, %r167;
	add.s64 	%rd21, %rd20, %rd2;
	shl.b64 	%rd22, %rd21, 1;
	add.s64 	%rd23, %rd1, %rd22;
	wmma.load.a.sync.aligned.row.m16n16k16.global.f16 	{%r72, %r73, %r74, %r75, %r76, %r77, %r78, %r79}, [%rd19], %r57;
	wmma.load.b.sync.aligned.row.m16n16k16.global.f16 	{%r80, %r81, %r82, %r83, %r84, %r85, %r86, %r87}, [%rd23], %r58;
	wmma.mma.sync.aligned.row.row.m16n16k16.f16.f16 {%r88, %r89, %r90, %r91}, {%r72, %r73, %r74, %r75, %r76, %r77, %r78, %r79}, {%r80, %r81, %r82, %r83, %r84, %r85, %r86, %r87}, {%r194, %r193, %r192, %r191};
	add.s64 	%rd24, %rd19, 32;
	cvt.s64.s32 	%rd25, %r168;
	add.s64 	%rd26, %rd25, %rd2;
	shl.b64 	%rd27, %rd26, 1;
	add.s64 	%rd28, %rd1, %rd27;
	wmma.load.a.sync.aligned.row.m16n16k16.global.f16 	{%r92, %r93, %r94, %r95, %r96, %r97, %r98, %r99}, [%rd24], %r57;
	wmma.load.b.sync.aligned.row.m16n16k16.global.f16 	{%r100, %r101, %r102, %r103, %r104, %r105, %r106, %r107}, [%rd28], %r58;
	wmma.mma.sync.aligned.row.row.m16n16k16.f16.f16 {%r108, %r109, %r110, %r111}, {%r92, %r93, %r94, %r95, %r96, %r97, %r98, %r99}, {%r100, %r101, %r102, %r103, %r104, %r105, %r106, %r107}, {%r88, %r89, %r90, %r91};
	add.s64 	%rd29, %rd19, 64;
	cvt.s64.s32 	%rd30, %r169;
	add.s64 	%rd31, %rd30, %rd2;
	shl.b64 	%rd32, %rd31, 1;
	add.s64 	%rd33, %rd1, %rd32;
	wmma.load.a.sync.aligned.row.m16n16k16.global.f16 	{%r112, %r113, %r114, %r115, %r116, %r117, %r118, %r119}, [%rd29], %r57;
	wmma.load.b.sync.aligned.row.m16n16k16.global.f16 	{%r120, %r121, %r122, %r123, %r124, %r125, %r126, %r127}, [%rd33], %r58;
	wmma.mma.sync.aligned.row.row.m16n16k16.f16.f16 {%r128, %r129, %r130, %r131}, {%r112, %r113, %r114, %r115, %r116, %r117, %r118, %r119}, {%r120, %r121, %r122, %r123, %r124, %r125, %r126, %r127}, {%r108, %r109, %r110, %r111};
	add.s64 	%rd34, %rd19, 96;
	cvt.s64.s32 	%rd35, %r170;
	add.s64 	%rd36, %rd35, %rd2;
	shl.b64 	%rd37, %rd36, 1;
	add.s64 	%rd38, %rd1, %rd37;
	wmma.load.a.sync.aligned.row.m16n16k16.global.f16 	{%r132, %r133, %r134, %r135, %r136, %r137, %r138, %r139}, [%rd34], %r57;
	wmma.load.b.sync.aligned.row.m16n16k16.global.f16 	{%r140, %r141, %r142, %r143, %r144, %r145, %r146, %r147}, [%rd38], %r58;
	wmma.mma.sync.aligned.row.row.m16n16k16.f16.f16 {%r194, %r193, %r192, %r191}, {%r132, %r133, %r134, %r135, %r136, %r137, %r138, %r139}, {%r140, %r141, %r142, %r143, %r144, %r145, %r146, %r147}, {%r128, %r129, %r130, %r131};
	add.s32 	%r171, %r171, 4;
	shl.b32 	%r148, %r58, 6;
	add.s32 	%r170, %r170, %r148;
	add.s32 	%r169, %r169, %r148;
	add.s32 	%r168, %r168, %r148;
	add.s32 	%r167, %r167, %r148;
	add.s32 	%r166, %r166, 64;
	setp.ne.s32 	%p3, %r171, 0;
	@%p3 bra 	$L__BB0_3;
$L__BB0_4:
	setp.eq.s32 	%p4, %r3, 0;
	@%p4 bra 	$L__BB0_7;
	ld.param.u64 	%rd48, [_Z8wmma_keriiiP6__halfS0_S0__param_3];
	mul.lo.s32 	%r149, %r184, %r58;
	shl.b32 	%r186, %r149, 4;
	shl.b32 	%r39, %r58, 4;
	mul.wide.u32 	%rd39, %r184, 32;
	shl.b64 	%rd40, %rd4, 1;
	add.s64 	%rd41, %rd39, %rd40;
	cvta.to.global.u64 	%rd42, %rd48;
	add.s64 	%rd49, %rd42, %rd41;
	neg.s32 	%r185, %r3;
$L__BB0_6:
	.pragma "nounroll";
	cvt.s64.s32 	%rd43, %r186;
	add.s64 	%rd44, %rd43, %rd2;
	shl.b64 	%rd45, %rd44, 1;
	add.s64 	%rd46, %rd1, %rd45;
	wmma.load.a.sync.aligned.row.m16n16k16.global.f16 	{%r150, %r151, %r152, %r153, %r154, %r155, %r156, %r157}, [%rd49], %r57;
	wmma.load.b.sync.aligned.row.m16n16k16.global.f16 	{%r158, %r159, %r160, %r161, %r162, %r163, %r164, %r165}, [%rd46], %r58;
	wmma.mma.sync.aligned.row.row.m16n16k16.f16.f16 {%r194, %r193, %r192, %r191}, {%r150, %r151, %r152, %r153, %r154, %r155, %r156, %r157}, {%r158, %r159, %r160, %r161, %r162, %r163, %r164, %r165}, {%r194, %r193, %r192, %r191};
	add.s32 	%r186, %r186, %r39;
	add.s64 	%rd49, %rd49, 32;
	add.s32 	%r185, %r185, 1;
	setp.ne.s32 	%p5, %r185, 0;
	@%p5 bra 	$L__BB0_6;
$L__BB0_7:
	wmma.store.d.sync.aligned.row.m16n16k16.global.f16 	[%rd3], {%r194, %r193, %r192, %r191}, %r58;
	ret;

}


// ===== COMPILED SASS (sm_100) =====

	.target	sm_100

	.elftype	@"ET_EXEC"


//--------------------- .note.nv.tkinfo           --------------------------
	.section	.note.nv.tkinfo,"",@"SHT_NOTE"
	.sectionflags	@"SHF_NOTE_NV_TKINFO"
	.tkinfo
        /*0018*/ 	.word	0x00000002
        /*0030*/ 	.string	""
        /*0030*/ 	.string	"ptxas"
        /*0030*/ 	.string	"Cuda compilation tools, release 13.0, V13.0.88"
        /*0030*/ 	.string	"Build cuda_13.0.r13.0/compiler.36424714_0"
        /*0030*/ 	.string	"-arch sm_100 -m 64 "



//--------------------- .note.nv.cuinfo           --------------------------
	.section	.note.nv.cuinfo,"",@"SHT_NOTE"
	.sectionflags	@"SHF_NOTE_NV_CUINFO"
        /*0018*/ 	.short	0x0002
        /*001a*/ 	.short	0x0064
        /*001c*/ 	.short	0x0082
	.zero		2


//--------------------- .nv.info                  --------------------------
	.section	.nv.info,"",@"SHT_CUDA_INFO"
	.align	4


	//----- nvinfo : EIATTR_REGCOUNT
	.align		4
        /*0000*/ 	.byte	0x04, 0x2f
        /*0002*/ 	.short	(.L_1 - .L_0)
	.align		4
.L_0:
        /*0004*/ 	.word	index@(_Z8wmma_keriiiP6__halfS0_S0_)
        /*0008*/ 	.word	0x00000020


	//----- nvinfo : EIATTR_FRAME_SIZE
	.align		4
.L_1:
        /*000c*/ 	.byte	0x04, 0x11
        /*000e*/ 	.short	(.L_3 - .L_2)
	.align		4
.L_2:
        /*0010*/ 	.word	index@(_Z8wmma_keriiiP6__halfS0_S0_)
        /*0014*/ 	.word	0x00000000


	//----- nvinfo : EIATTR_MIN_STACK_SIZE
	.align		4
.L_3:
        /*0018*/ 	.byte	0x04, 0x12
        /*001a*/ 	.short	(.L_5 - .L_4)
	.align		4
.L_4:
        /*001c*/ 	.word	index@(_Z8wmma_keriiiP6__halfS0_S0_)
        /*0020*/ 	.word	0x00000000
.L_5:


//--------------------- .nv.compat                --------------------------
	.section	.nv.compat,"",@"SHT_CUDA_COMPAT_INFO"
	.align	4
        /*0000*/ 	.byte	0x02, 0x09, 0x00, 0x00, 0x02, 0x02, 0x01, 0x00, 0x02, 0x05, 0x05, 0x00, 0x03, 0x07, 0x01, 0x01
        /*0010*/ 	.byte	0x02, 0x03, 0x00, 0x00, 0x02, 0x06, 0x01, 0x00, 0x04, 0x0b, 0x08, 0x00, 0x09, 0x00, 0x00, 0x00
        /*0020*/ 	.byte	0x00, 0x00, 0x00, 0x00


//--------------------- .nv.info._Z8wmma_keriiiP6__halfS0_S0_ --------------------------
	.section	.nv.info._Z8wmma_keriiiP6__halfS0_S0_,"",@"SHT_CUDA_INFO"
	.sectionflags	@""
	.align	4


	//----- nvinfo : EIATTR_CUDA_API_VERSION
	.align		4
        /*0000*/ 	.byte	0x04, 0x37
        /*0002*/ 	.short	(.L_7 - .L_6)
.L_6:
        /*0004*/ 	.word	0x00000082


	//----- nvinfo : EIATTR_KPARAM_INFO
	.align		4
.L_7:
        /*0008*/ 	.byte	0x04, 0x17
        /*000a*/ 	.short	(.L_9 - .L_8)
.L_8:
        /*000c*/ 	.word	0x00000000
        /*0010*/ 	.short	0x0005
        /*0012*/ 	.short	0x0020
        /*0014*/ 	.byte	0x00, 0xf5, 0x21, 0x00


	//----- nvinfo : EIATTR_KPARAM_INFO
	.align		4
.L_9:
        /*0018*/ 	.byte	0x04, 0x17
        /*001a*/ 	.short	(.L_11 - .L_10)
.L_10:
        /*001c*/ 	.word	0x00000000
        /*0020*/ 	.short	0x0004
        /*0022*/ 	.short	0x0018
        /*0024*/ 	.byte	0x00, 0xf5, 0x21, 0x00


	//----- nvinfo : EIATTR_KPARAM_INFO
	.align		4
.L_11:
        /*0028*/ 	.byte	0x04, 0x17
        /*002a*/ 	.short	(.L_13 - .L_12)
.L_12:
        /*002c*/ 	.word	0x00000000
        /*0030*/ 	.short	0x0003
        /*0032*/ 	.short	0x0010
        /*0034*/ 	.byte	0x00, 0xf5, 0x21, 0x00


	//----- nvinfo : EIATTR_KPARAM_INFO
	.align		4
.L_13:
        /*0038*/ 	.byte	0x04, 0x17
        /*003a*/ 	.short	(.L_15 - .L_14)
.L_14:
        /*003c*/ 	.word	0x00000000
        /*0040*/ 	.short	0x0002
        /*0042*/ 	.short	0x0008
        /*0044*/ 	.byte	0x00, 0xf0, 0x11, 0x00


	//----- nvinfo : EIATTR_KPARAM_INFO
	.align		4
.L_15:
        /*0048*/ 	.byte	0x04, 0x17
        /*004a*/ 	.short	(.L_17 - .L_16)
.L_16:
        /*004c*/ 	.word	0x00000000
        /*0050*/ 	.short	0x0001
        /*0052*/ 	.short	0x0004
        /*0054*/ 	.byte	0x00, 0xf0, 0x11, 0x00


	//----- nvinfo : EIATTR_KPARAM_INFO
	.align		4
.L_17:
        /*0058*/ 	.byte	0x04, 0x17
        /*005a*/ 	.short	(.L_19 - .L_18)
.L_18:
        /*005c*/ 	.word	0x00000000
        /*0060*/ 	.short	0x0000
        /*0062*/ 	.short	0x0000
        /*0064*/ 	.byte	0x00, 0xf0, 0x11, 0x00


	//----- nvinfo : EIATTR_SPARSE_MMA_MASK
	.align		4
.L_19:
        /*0068*/ 	.byte	0x03, 0x50
        /*006a*/ 	.short	0x0000


	//----- nvinfo : EIATTR_WMMA_USED
	.align		4
        /*006c*/ 	.byte	0x01, 0x2b
	.zero		2


	//----- nvinfo : EIATTR_MAXREG_COUNT
	.align		4
        /*0070*/ 	.byte	0x03, 0x1b
        /*0072*/ 	.short	0x00ff


	//----- nvinfo : EIATTR_MERCURY_ISA_VERSION
	.align		4
        /*0074*/ 	.byte	0x03, 0x5f
        /*0076*/ 	.short	0x0101


	//----- nvinfo : EIATTR_VRC_CTA_INIT_COUNT
	.align		4
        /*0078*/ 	.byte	0x02, 0x4a
	.zero		1
	.zero		1


	//----- nvinfo : EIATTR_EXIT_INSTR_OFFSETS
	.align		4
        /*007c*/ 	.byte	0x04, 0x1c
        /*007e*/ 	.short	(.L_21 - .L_20)


	//   ....[0]....
.L_20:
        /*0080*/ 	.word	0x00000e50


	//----- nvinfo : EIATTR_CBANK_PARAM_SIZE
	.align		4
.L_21:
        /*0084*/ 	.byte	0x03, 0x19
        /*0086*/ 	.short	0x0028


	//----- nvinfo : EIATTR_PARAM_CBANK
	.align		4
        /*0088*/ 	.byte	0x04, 0x0a
        /*008a*/ 	.short	(.L_23 - .L_22)
	.align		4
.L_22:
        /*008c*/ 	.word	index@(.nv.constant0._Z8wmma_keriiiP6__halfS0_S0_)
        /*0090*/ 	.short	0x0380
        /*0092*/ 	.short	0x0028


	//----- nvinfo : EIATTR_SW_WAR
	.align		4
.L_23:
        /*0094*/ 	.byte	0x04, 0x36
        /*0096*/ 	.short	(.L_25 - .L_24)
.L_24:
        /*0098*/ 	.word	0x00000008
.L_25:


//--------------------- .nv.callgraph             --------------------------
	.section	.nv.callgraph,"",@"SHT_CUDA_CALLGRAPH"
	.align	4
	.sectionentsize	8
	.align		4
        /*0000*/ 	.word	0x00000000
	.align		4
        /*0004*/ 	.word	0xffffffff
	.align		4
        /*0008*/ 	.word	0x00000000
	.align		4
        /*000c*/ 	.word	0xfffffffe
	.align		4
        /*0010*/ 	.word	0x00000000
	.align		4
        /*0014*/ 	.word	0xfffffffd
	.align		4
        /*0018*/ 	.word	0x00000000
	.align		4
        /*001c*/ 	.word	0xfffffffc


//--------------------- .text._Z8wmma_keriiiP6__halfS0_S0_ --------------------------
	.section	.text._Z8wmma_keriiiP6__halfS0_S0_,"ax",@progbits
	.align	128
        .global         _Z8wmma_keriiiP6__halfS0_S0_
        .type           _Z8wmma_keriiiP6__halfS0_S0_,@function
        .size           _Z8wmma_keriiiP6__halfS0_S0_,(.L_x_5 - _Z8wmma_keriiiP6__halfS0_S0_)
        .other          _Z8wmma_keriiiP6__halfS0_S0_,@"STO_CUDA_ENTRY STV_DEFAULT"
_Z8wmma_keriiiP6__halfS0_S0_:
.text._Z8wmma_keriiiP6__halfS0_S0_:
[----:B------:R-:W-:Y:S08]  /*0000*/  LDC R1, c[0x0][0x37c] ;  /* 0x0000df00ff017b82 */ /* 0x000ff00000000800 */
[----:B------:R-:W0:Y:S01]  /*0010*/  S2UR UR4, SR_CTAID.X ;  /* 0x00000000000479c3 */ /* 0x000e220000002500 */
[----:B------:R-:W1:Y:S01]  /*0020*/  LDCU UR7, c[0x0][0x388] ;  /* 0x00007100ff0777ac */ /* 0x000e620008000800 */
[----:B------:R-:W-:-:S02]  /*0030*/  CS2R R14, SRZ ;  /* 0x00000000000e7805 */ /* 0x000fc4000001ff00 */
[----:B------:R-:W-:Y:S01]  /*0040*/  CS2R R18, SRZ ;  /* 0x0000000000127805 */ /* 0x000fe2000001ff00 */
[----:B------:R-:W2:Y:S03]  /*0050*/  LDCU.64 UR10, c[0x0][0x3a0] ;  /* 0x00007400ff0a77ac */ /* 0x000ea60008000a00 */
[----:B------:R-:W3:Y:S01]  /*0060*/  S2UR UR8, SR_CTAID.Y ;  /* 0x00000000000879c3 */ /* 0x000ee20000002600 */
[----:B------:R-:W4:Y:S01]  /*0070*/  LDCU UR21, c[0x0][0x384] ;  /* 0x00007080ff1577ac */ /* 0x000f220008000800 */
[----:B------:R-:W1:Y:S01]  /*0080*/  LDCU.64 UR14, c[0x0][0x358] ;  /* 0x00006b00ff0e77ac */ /* 0x000e620008000a00 */
[----:B0-----:R-:W-:Y:S02]  /*0090*/  USHF.L.U32 UR4, UR4, 0x4, URZ ;  /* 0x0000000404047899 */ /* 0x001fe400080006ff */
[----:B----4-:R-:W-:Y:S02]  /*00a0*/  USHF.R.S32.HI UR6, URZ, 0x1f, UR21 ;  /* 0x0000001fff067899 */ /* 0x010fe40008011415 */
[----:B-1----:R-:W-:-:S02]  /*00b0*/  UIMAD UR5, UR4, UR7, URZ ;  /* 0x00000007040572a4 */ /* 0x002fc4000f8e02ff */
[----:B------:R-:W-:Y:S02]  /*00c0*/  ULEA.HI UR6, UR6, UR21, URZ, 0x4 ;  /* 0x0000001506067291 */ /* 0x000fe4000f8f20ff */
[----:B---3--:R-:W-:-:S04]  /*00d0*/  USHF.L.U32 UR8, UR8, 0x4, URZ ;  /* 0x0000000408087899 */ /* 0x008fc800080006ff */
[----:B------:R-:W-:-:S04]  /*00e0*/  UIADD3 UR13, UP0, UPT, UR5, UR8, URZ ;  /* 0x00000008050d7290 */ /* 0x000fc8000ff1e0ff */
[----:B------:R-:W-:Y:S02]  /*00f0*/  ULEA.HI.X.SX32 UR5, UR5, URZ, 0x1, UP0 ;  /* 0x000000ff05057291 */ /* 0x000fe400080f0eff */
[----:B--2---:R-:W-:-:S04]  /*0100*/  ULEA UR9, UP0, UR13, UR10, 0x1 ;  /* 0x0000000a0d097291 */ /* 0x004fc8000f8008ff */
[----:B------:R-:W-:Y:S02]  /*0110*/  ULEA.HI.X UR13, UR13, UR11, UR5, 0x1, UP0 ;  /* 0x0000000b0d0d7291 */ /* 0x000fe400080f0c05 */
[----:B------:R-:W-:-:S09]  /*0120*/  UISETP.GE.AND UP0, UPT, UR21, 0x10, UPT ;  /* 0x000000101500788c */ /* 0x000fd2000bf06270 */
[----:B------:R-:W-:Y:S05]  /*0130*/  BRA.U !UP0, `(.L_x_0) ;  /* 0x0000000d080c7547 */ /* 0x000fea000b800000 */
[----:B------:R-:W-:Y:S01]  /*0140*/  USHF.R.S32.HI UR5, URZ, 0x1f, UR21 ;  /* 0x0000001fff057899 */ /* 0x000fe20008011415 */
[----:B------:R-:W-:Y:S01]  /*0150*/  IMAD.MOV.U32 R14, RZ, RZ, RZ ;  /* 0x000000ffff0e7224 */ /* 0x000fe200078e00ff */
[----:B------:R-:W-:Y:S01]  /*0160*/  USHF.R.S32.HI UR6, URZ, 0x4, UR6 ;  /* 0x00000004ff067899 */ /* 0x000fe20008011406 */
[----:B------:R-:W-:Y:S01]  /*0170*/  CS2R R18, SRZ ;  /* 0x0000000000127805 */ /* 0x000fe2000001ff00 */
[----:B------:R-:W-:Y:S02]  /*0180*/  ULEA.HI UR5, UR5, UR21, URZ, 0x4 ;  /* 0x0000001505057291 */ /* 0x000fe4000f8f20ff */
[----:B------:R-:W-:Y:S02]  /*0190*/  UIMAD UR11, UR4, UR21, URZ ;  /* 0x00000015040b72a4 */ /* 0x000fe4000f8e02ff */
[----:B------:R-:W-:Y:S01]  /*01a0*/  USHF.R.S32.HI UR5, URZ, 0x4, UR5 ;  /* 0x00000004ff057899 */ /* 0x000fe20008011405 */
[----:B------:R-:W-:-:S03]  /*01b0*/  UMOV UR4, URZ ;  /* 0x000000ff00047c82 */ /* 0x000fc60008000000 */
[----:B------:R-:W-:Y:S02]  /*01c0*/  ULOP3.LUT UR20, UR5, 0x3, URZ, 0xc0, !UPT ;  /* 0x0000000305147892 */ /* 0x000fe4000f8ec0ff */
[----:B------:R-:W-:Y:S02]  /*01d0*/  UIADD3 UR5, UPT, UPT, UR6, -0x1, URZ ;  /* 0xffffffff06057890 */ /* 0x000fe4000fffe0ff */
[----:B------:R-:W-:Y:S02]  /*01e0*/  UISETP.NE.AND UP0, UPT, UR20, URZ, UPT ;  /* 0x000000ff1400728c */ /* 0x000fe4000bf05270 */
[----:B------:R-:W-:-:S09]  /*01f0*/  UISETP.GE.U32.AND UP1, UPT, UR5, 0x3, UPT ;  /* 0x000000030500788c */ /* 0x000fd2000bf26070 */
[----:B------:R-:W-:Y:S05]  /*0200*/  BRA.U !UP1, `(.L_x_1) ;  /* 0x0000000509fc7547 */ /* 0x000fea000b800000 */
[----:B------:R-:W0:Y:S01]  /*0210*/  S2R R5, SR_LANEID ;  /* 0x0000000000057919 */ /* 0x000e220000000000 */
[----:B------:R-:W-:Y:S01]  /*0220*/  ULOP3.LUT UR4, UR6, 0x7fffffc, URZ, 0xc0, !UPT ;  /* 0x07fffffc06047892 */ /* 0x000fe2000f8ec0ff */
[----:B------:R-:W-:Y:S01]  /*0230*/  IMAD.MOV.U32 R17, RZ, RZ, RZ ;  /* 0x000000ffff117224 */ /* 0x000fe200078e00ff */
[----:B------:R-:W-:Y:S01]  /*0240*/  USHF.R.U32.HI UR6, URZ, 0x1, UR7 ;  /* 0x00000001ff067899 */ /* 0x000fe20008011607 */
[----:B------:R-:W-:Y:S01]  /*0250*/  IMAD.MOV.U32 R14, RZ, RZ, RZ ;  /* 0x000000ffff0e7224 */ /* 0x000fe200078e00ff */
[----:B------:R-:W-:Y:S01]  /*0260*/  USHF.R.U32.HI UR5, URZ, 0x1, UR21 ;  /* 0x00000001ff057899 */ /* 0x000fe20008011615 */
[----:B------:R-:W-:Y:S01]  /*0270*/  CS2R R18, SRZ ;  /* 0x0000000000127805 */ /* 0x000fe2000001ff00 */
[----:B------:R-:W-:Y:S02]  /*0280*/  UIMAD UR23, UR7, 0x30, URZ ;  /* 0x00000030071778a4 */ /* 0x000fe4000f8e02ff */
[----:B------:R-:W-:Y:S01]  /*0290*/  USHF.L.U32 UR24, UR7, 0x5, URZ ;  /* 0x0000000507187899 */ /* 0x000fe200080006ff */
[----:B------:R-:W1:Y:S01]  /*02a0*/  LDCU.128 UR16, c[0x0][0x390] ;  /* 0x00007200ff1077ac */ /* 0x000e620008000c00 */
[----:B------:R-:W-:-:S02]  /*02b0*/  USHF.L.U32 UR25, UR7, 0x4, URZ ;  /* 0x0000000407197899 */ /* 0x000fc400080006ff */
[----:B------:R-:W-:Y:S01]  /*02c0*/  UIADD3 UR22, UPT, UPT, -UR4, URZ, URZ ;  /* 0x000000ff04167290 */ /* 0x000fe2000fffe1ff */
[----:B0-----:R-:W-:Y:S02]  /*02d0*/  LOP3.LUT R16, R5, 0x3, RZ, 0xc0, !PT ;  /* 0x0000000305107812 */ /* 0x001fe400078ec0ff */
[----:B------:R-:W-:-:S05]  /*02e0*/  SHF.R.U32.HI R5, RZ, 0x2, R5 ;  /* 0x00000002ff057819 */ /* 0x000fca0000011605 */
[----:B------:R-:W-:Y:S01]  /*02f0*/  IMAD.WIDE.U32 R2, R5, UR6, R16 ;  /* 0x0000000605027c25 */ /* 0x000fe2000f8e0010 */
[----:B------:R-:W-:-:S03]  /*0300*/  UMOV UR6, URZ ;  /* 0x000000ff00067c82 */ /* 0x000fc60008000000 */
[----:B------:R-:W-:Y:S01]  /*0310*/  IMAD.WIDE.U32 R16, R5, UR5, R16 ;  /* 0x0000000505107c25 */ /* 0x000fe2000f8e0010 */
[C---:B------:R-:W-:Y:S01]  /*0320*/  SHF.L.U64.HI R0, R2.reuse, 0x2, R3 ;  /* 0x0000000202007819 */ /* 0x040fe20000010203 */
[----:B------:R-:W-:Y:S02]  /*0330*/  UMOV UR5, URZ ;  /* 0x000000ff00057c82 */ /* 0x000fe40008000000 */
[----:B-1----:R-:W-:-:S07]  /*0340*/  IMAD.SHL.U32 R2, R2, 0x4, RZ ;  /* 0x0000000402027824 */ /* 0x002fce00078e00ff */
.L_x_2:
[----:B------:R-:W-:Y:S01]  /*0350*/  UIADD3 UR10, UP1, UPT, UR8, UR6, URZ ;  /* 0x00000006080a7290 */ /* 0x000fe2000ff3e0ff */
[----:B------:R-:W-:-:S03]  /*0360*/  IMAD.U32 R21, RZ, RZ, UR7 ;  /* 0x00000007ff157e24 */ /* 0x000fc6000f8e00ff */
[----:B------:R-:W-:Y:S02]  /*0370*/  ULEA.HI.X.SX32 UR12, UR6, URZ, 0x1, UP1 ;  /* 0x000000ff060c7291 */ /* 0x000fe400088f0eff */
[----:B------:R-:W-:-:S04]  /*0380*/  ULEA UR26, UP1, UR10, UR18, 0x1 ;  /* 0x000000120a1a7291 */ /* 0x000fc8000f8208ff */
[----:B------:R-:W-:Y:S02]  /*0390*/  ULEA.HI.X UR10, UR10, UR19, UR12, 0x1, UP1 ;  /* 0x000000130a0a7291 */ /* 0x000fe400088f0c0c */
[----:B------:R-:W-:Y:S01]  /*03a0*/  IADD3 R8, P0, PT, R2, UR26, RZ ;  /* 0x0000001a02087c10 */ /* 0x000fe2000ff1e0ff */
[----:B------:R-:W-:-:S03]  /*03b0*/  USHF.R.S32.HI UR12, URZ, 0x1f, UR11 ;  /* 0x0000001fff0c7899 */ /* 0x000fc6000801140b */
[----:B------:R-:W-:Y:S01]  /*03c0*/  IADD3.X R9, PT, PT, R0, UR10, RZ, P0, !PT ;  /* 0x0000000a00097c10 */ /* 0x000fe200087fe4ff */
[----:B------:R-:W-:Y:S02]  /*03d0*/  UIADD3 UR10, UP1, UPT, UR11, UR5, URZ ;  /* 0x000000050b0a7290 */ /* 0x000fe4000ff3e0ff */
[----:B------:R-:W-:Y:S02]  /*03e0*/  IMAD.WIDE.U32 R20, R21, 0x10, R8 ;  /* 0x0000001015147825 */ /* 0x000fe400078e0008 */
[----:B------:R-:W2:Y:S01]  /*03f0*/  LDG.E R3, desc[UR14][R8.64] ;  /* 0x0000000e08037981 */ /* 0x000ea2000c1e1900 */
[----:B------:R-:W-:-:S03]  /*0400*/  UIADD3.X UR12, UPT, UPT, URZ, UR12, URZ, UP1, !UPT ;  /* 0x0000000cff0c7290 */ /* 0x000fc60008ffe4ff */
[----:B------:R-:W3:Y:S01]  /*0410*/  LDG.E R29, desc[UR14][R20.64] ;  /* 0x0000000e141d7981 */ /* 0x000ee2000c1e1900 */
[----:B------:R-:W-:Y:S01]  /*0420*/  ULEA UR26, UP1, UR10, UR16, 0x1 ;  /* 0x000000100a1a7291 */ /* 0x000fe2000f8208ff */
[C---:B------:R-:W-:Y:S01]  /*0430*/  SHF.L.U64.HI R4, R16.reuse, 0x2, R17 ;  /* 0x0000000210047819 */ /* 0x040fe20000010211 */
[----:B------:R-:W-:Y:S01]  /*0440*/  IMAD.U32 R27, RZ, RZ, UR21 ;  /* 0x00000015ff1b7e24 */ /* 0x000fe2000f8e00ff */
[----:B------:R2:W4:Y:S01]  /*0450*/  LDG.E R28, desc[UR14][R8.64+0x10] ;  /* 0x0000100e081c7981 */ /* 0x000522000c1e1900 */
[----:B------:R-:W-:Y:S02]  /*0460*/  ULEA.HI.X UR10, UR10, UR17, UR12, 0x1, UP1 ;  /* 0x000000110a0a7291 */ /* 0x000fe400088f0c0c */
[----:B------:R-:W-:Y:S01]  /*0470*/  LEA R22, P0, R16, UR26, 0x2 ;  /* 0x0000001a10167c11 */ /* 0x000fe2000f8010ff */
[----:B------:R4:W5:Y:S03]  /*0480*/  LDG.E R25, desc[UR14][R20.64+0x10] ;  /* 0x0000100e14197981 */ /* 0x000966000c1e1900 */
[----:B------:R-:W-:-:S03]  /*0490*/  IADD3.X R23, PT, PT, R4, UR10, RZ, P0, !PT ;  /* 0x0000000a04177c10 */ /* 0x000fc600087fe4ff */
[----:B------:R-:W-:Y:S02]  /*04a0*/  IMAD.WIDE.U32 R26, R27, 0x10, R22 ;  /* 0x000000101b1a7825 */ /* 0x000fe400078e0016 */
[----:B------:R-:W4:Y:S04]  /*04b0*/  LDG.E R4, desc[UR14][R22.64] ;  /* 0x0000000e16047981 */ /* 0x000f28000c1e1900 */
[----:B------:R-:W4:Y:S04]  /*04c0*/  LDG.E R6, desc[UR14][R22.64+0x10] ;  /* 0x0000100e16067981 */ /* 0x000f28000c1e1900 */
[----:B------:R-:W4:Y:S04]  /*04d0*/  LDG.E R5, desc[UR14][R26.64] ;  /* 0x0000000e1a057981 */ /* 0x000f28000c1e1900 */
[----:B------:R-:W4:Y:S01]  /*04e0*/  LDG.E R7, desc[UR14][R26.64+0x10] ;  /* 0x0000100e1a077981 */ /* 0x000f22000c1e1900 */
[----:B------:R-:W-:-:S04]  /*04f0*/  UIADD3 UR10, UP1, UPT, UR8, UR25, URZ ;  /* 0x00000019080a7290 */ /* 0x000fc8000ff3e0ff */
[----:B------:R-:W-:Y:S02]  /*0500*/  ULEA.HI.X.SX32 UR12, UR25, URZ, 0x1, UP1 ;  /* 0x000000ff190c7291 */ /* 0x000fe400088f0eff */
[----:B------:R-:W-:-:S04]  /*0510*/  ULEA UR26, UP1, UR10, UR18, 0x1 ;  /* 0x000000120a1a7291 */ /* 0x000fc8000f8208ff */
[----:B------:R-:W-:Y:S02]  /*0520*/  ULEA.HI.X UR10, UR10, UR19, UR12, 0x1, UP1 ;  /* 0x000000130a0a7291 */ /* 0x000fe400088f0c0c */
[----:B------:R-:W-:Y:S01]  /*0530*/  IADD3 R12, P0, PT, R2, UR26, RZ ;  /* 0x0000001a020c7c10 */ /* 0x000fe2000ff1e0ff */
[----:B------:R-:W-:-:S03]  /*0540*/  IMAD.U32 R11, RZ, RZ, UR7 ;  /* 0x00000007ff0b7e24 */ /* 0x000fc6000f8e00ff */
[----:B------:R-:W-:-:S03]  /*0550*/  IADD3.X R13, PT, PT, R0, UR10, RZ, P0, !PT ;  /* 0x0000000a000d7c10 */ /* 0x000fc600087fe4ff */
[----:B------:R-:W-:Y:S02]  /*0560*/  IMAD.WIDE.U32 R10, R11, 0x10, R12 ;  /* 0x000000100b0a7825 */ /* 0x000fe400078e000c */
[----:B------:R-:W5:Y:S04]  /*0570*/  LDG.E R24, desc[UR14][R12.64] ;  /* 0x0000000e0c187981 */ /* 0x000f68000c1e1900 */
[----:B------:R-:W5:Y:S04]  /*0580*/  LDG.E R12, desc[UR14][R12.64+0x10] ;  /* 0x0000100e0c0c7981 */ /* 0x000f68000c1e1900 */
[----:B------:R-:W5:Y:S04]  /*0590*/  LDG.E R13, desc[UR14][R10.64+0x10] ;  /* 0x0000100e0a0d7981 */ /* 0x000f68000c1e1900 */
[----:B--2---:R0:W-:Y:S04]  /*05a0*/  MOVM.16.MT88 R8, R3 ;  /* 0x000000000308723a */ /* 0x0041e80000000000 */
[----:B---3--:R-:W4:Y:S04]  /*05b0*/  MOVM.16.MT88 R9, R29 ;  /* 0x000000001d09723a */ /* 0x008f280000000000 */
[----:B0-----:R-:W2:Y:S04]  /*05c0*/  LDG.E R3, desc[UR14][R10.64] ;  /* 0x0000000e0a037981 */ /* 0x001ea8000c1e1900 */
[----:B------:R-:W3:Y:S04]  /*05d0*/  LDG.E R10, desc[UR14][R22.64+0x30] ;  /* 0x0000300e160a7981 */ /* 0x000ee8000c1e1900 */
[----:B------:R-:W3:Y:S01]  /*05e0*/  LDG.E R11, desc[UR14][R26.64+0x30] ;  /* 0x0000300e1a0b7981 */ /* 0x000ee2000c1e1900 */
[----:B----4-:R-:W-:Y:S03]  /*05f0*/  HMMA.16816.F16 R18, R4, R8, R18 ;  /* 0x000000080412723c */ /* 0x010fe60000000812 */
[----:B------:R-:W3:Y:S04]  /*0600*/  LDG.E R8, desc[UR14][R22.64+0x20] ;  /* 0x0000200e16087981 */ /* 0x000ee8000c1e1900 */
[----:B------:R-:W3:Y:S04]  /*0610*/  LDG.E R9, desc[UR14][R26.64+0x20] ;  /* 0x0000200e1a097981 */ /* 0x000ee8000c1e1900 */
[----:B------:R-:W-:Y:S04]  /*0620*/  MOVM.16.MT88 R20, R28 ;  /* 0x000000001c14723a */ /* 0x000fe80000000000 */
[----:B-----5:R-:W0:Y:S01]  /*0630*/  MOVM.16.MT88 R21, R25 ;  /* 0x000000001915723a */ /* 0x020e220000000000 */
[----:B------:R-:W-:-:S04]  /*0640*/  UIADD3 UR10, UP1, UPT, UR8, UR24, URZ ;  /* 0x00000018080a7290 */ /* 0x000fc8000ff3e0ff */
[----:B------:R-:W-:Y:S02]  /*0650*/  ULEA.HI.X.SX32 UR12, UR24, URZ, 0x1, UP1 ;  /* 0x000000ff180c7291 */ /* 0x000fe400088f0eff */
[----:B------:R-:W-:-:S04]  /*0660*/  ULEA UR26, UP1, UR10, UR18, 0x1 ;  /* 0x000000120a1a7291 */ /* 0x000fc8000f8208ff */
[----:B------:R-:W-:Y:S01]  /*0670*/  ULEA.HI.X UR10, UR10, UR19, UR12, 0x1, UP1 ;  /* 0x000000130a0a7291 */ /* 0x000fe200088f0c0c */
[----:B0-----:R-:W-:Y:S01]  /*0680*/  HMMA.16816.F16 R20, R4, R20, R14 ;  /* 0x000000140414723c */ /* 0x001fe2000000080e */
[----:B------:R-:W-:Y:S01]  /*0690*/  IADD3 R6, P0, PT, R2, UR26, RZ ;  /* 0x0000001a02067c10 */ /* 0x000fe2000ff1e0ff */
[----:B------:R0:W-:Y:S01]  /*06a0*/  MOVM.16.MT88 R14, R24 ;  /* 0x00000000180e723a */ /* 0x0001e20000000000 */
[----:B------:R-:W-:Y:S02]  /*06b0*/  IMAD.U32 R5, RZ, RZ, UR7 ;  /* 0x00000007ff057e24 */ /* 0x000fe4000f8e00ff */
[----:B------:R-:W-:Y:S01]  /*06c0*/  IADD3.X R7, PT, PT, R0, UR10, RZ, P0, !PT ;  /* 0x0000000a00077c10 */ /* 0x000fe200087fe4ff */
[----:B------:R-:W-:Y:S04]  /*06d0*/  MOVM.16.MT88 R12, R12 ;  /* 0x000000000c0c723a */ /* 0x000fe80000000000 */
[----:B------:R-:W-:Y:S01]  /*06e0*/  MOVM.16.MT88 R13, R13 ;  /* 0x000000000d0d723a */ /* 0x000fe20000000000 */
[----:B0-----:R-:W-:Y:S01]  /*06f0*/  IMAD.WIDE.U32 R24, R5, 0x10, R6 ;  /* 0x0000001005187825 */ /* 0x001fe200078e0006 */
[----:B------:R-:W-:-:S02]  /*0700*/  UIADD3 UR10, UP1, UPT, UR8, UR23, URZ ;  /* 0x00000017080a7290 */ /* 0x000fc4000ff3e0ff */
[----:B------:R-:W4:Y:S02]  /*0710*/  LDG.E R5, desc[UR14][R6.64] ;  /* 0x0000000e06057981 */ /* 0x000f24000c1e1900 */
[----:B------:R-:W-:Y:S02]  /*0720*/  ULEA.HI.X.SX32 UR12, UR23, URZ, 0x1, UP1 ;  /* 0x000000ff170c7291 */ /* 0x000fe400088f0eff */
[----:B------:R-:W5:Y:S01]  /*0730*/  LDG.E R4, desc[UR14][R6.64+0x10] ;  /* 0x0000100e06047981 */ /* 0x000f62000c1e1900 */
[----:B------:R-:W-:-:S04]  /*0740*/  ULEA UR26, UP1, UR10, UR18, 0x1 ;  /* 0x000000120a1a7291 */ /* 0x000fc8000f8208ff */
[----:B------:R-:W-:Y:S01]  /*0750*/  ULEA.HI.X UR10, UR10, UR19, UR12, 0x1, UP1 ;  /* 0x000000130a0a7291 */ /* 0x000fe200088f0c0c */
[----:B------:R-:W5:Y:S01]  /*0760*/  LDG.E R6, desc[UR14][R24.64] ;  /* 0x0000000e18067981 */ /* 0x000f62000c1e1900 */
[----:B------:R-:W-:-:S04]  /*0770*/  IADD3 R28, P0, PT, R2, UR26, RZ ;  /* 0x0000001a021c7c10 */ /* 0x000fc8000ff1e0ff */
[----:B------:R-:W-:-:S05]  /*0780*/  IADD3.X R29, PT, PT, R0, UR10, RZ, P0, !PT ;  /* 0x0000000a001d7c10 */ /* 0x000fca00087fe4ff */
[----:B------:R-:W5:Y:S04]  /*0790*/  LDG.E R7, desc[UR14][R28.64] ;  /* 0x0000000e1c077981 */ /* 0x000f68000c1e1900 */
[----:B--2---:R0:W3:Y:S04]  /*07a0*/  MOVM.16.MT88 R15, R3 ;  /* 0x00000000030f723a */ /* 0x0040e80000000000 */
[----:B0-----:R-:W2:Y:S04]  /*07b0*/  LDG.E R3, desc[UR14][R24.64+0x10] ;  /* 0x0000100e18037981 */ /* 0x001ea8000c1e1900 */
[----:B------:R-:W2:Y:S01]  /*07c0*/  LDG.E R24, desc[UR14][R28.64+0x10] ;  /* 0x0000100e1c187981 */ /* 0x000ea2000c1e1900 */
[----:B---3--:R-:W-:Y:S01]  /*07d0*/  HMMA.16816.F16 R18, R8, R14, R18 ;  /* 0x0000000e0812723c */ /* 0x008fe20000000812 */
[----:B------:R-:W-:-:S02]  /*07e0*/  IMAD.U32 R15, RZ, RZ, UR7 ;  /* 0x00000007ff0f7e24 */ /* 0x000fc4000f8e00ff */
[----:B------:R-:W3:Y:S05]  /*07f0*/  LDG.E R14, desc[UR14][R22.64+0x70] ;  /* 0x0000700e160e7981 */ /* 0x000eea000c1e1900 */
[----:B------:R-:W-:Y:S01]  /*0800*/  HMMA.16816.F16 R20, R8, R12, R20 ;  /* 0x0000000c0814723c */ /* 0x000fe20000000814 */
[----:B------:R-:W-:Y:S01]  /*0810*/  IMAD.WIDE.U32 R12, R15, 0x10, R28 ;  /* 0x000000100f0c7825 */ /* 0x000fe200078e001c */
[----:B------:R-:W3:Y:S04]  /*0820*/  LDG.E R8, desc[UR14][R22.64+0x40] ;  /* 0x0000400e16087981 */ /* 0x000ee8000c1e1900 */
[----:B------:R-:W3:Y:S04]  /*0830*/  LDG.E R25, desc[UR14][R12.64] ;  /* 0x0000000e0c197981 */ /* 0x000ee8000c1e1900 */
[----:B------:R-:W3:Y:S04]  /*0840*/  LDG.E R28, desc[UR14][R12.64+0x10] ;  /* 0x0000100e0c1c7981 */ /* 0x000ee8000c1e1900 */
[----:B------:R-:W3:Y:S04]  /*0850*/  LDG.E R10, desc[UR14][R22.64+0x50] ;  /* 0x0000500e160a7981 */ /* 0x000ee8000c1e1900 */
[----:B------:R-:W3:Y:S04]  /*0860*/  LDG.E R9, desc[UR14][R26.64+0x40] ;  /* 0x0000400e1a097981 */ /* 0x000ee8000c1e1900 */
[----:B------:R-:W3:Y:S04]  /*0870*/  LDG.E R11, desc[UR14][R26.64+0x50] ;  /* 0x0000500e1a0b7981 */ /* 0x000ee8000c1e1900 */
[----:B------:R4:W3:Y:S04]  /*0880*/  LDG.E R12, desc[UR14][R22.64+0x60] ;  /* 0x0000600e160c7981 */ /* 0x0008e8000c1e1900 */
[----:B------:R-:W3:Y:S04]  /*0890*/  LDG.E R13, desc[UR14][R26.64+0x60] ;  /* 0x0000600e1a0d7981 */ /* 0x000ee8000c1e1900 */
[----:B------:R5:W3:Y:S04]  /*08a0*/  LDG.E R15, desc[UR14][R26.64+0x70] ;  /* 0x0000700e1a0f7981 */ /* 0x000ae8000c1e1900 */
[----:B----4-:R-:W-:Y:S04]  /*08b0*/  MOVM.16.MT88 R22, R5 ;  /* 0x000000000516723a */ /* 0x010fe80000000000 */
[----:B-----5:R-:W-:Y:S04]  /*08c0*/  MOVM.16.MT88 R26, R4 ;  /* 0x00000000041a723a */ /* 0x020fe80000000000 */
[----:B------:R-:W0:Y:S04]  /*08d0*/  MOVM.16.MT88 R23, R6 ;  /* 0x000000000617723a */ /* 0x000e280000000000 */
[----:B------:R-:W-:Y:S01]  /*08e0*/  MOVM.16.MT88 R4, R7 ;  /* 0x000000000704723a */ /* 0x000fe20000000000 */
[----:B------:R-:W-:-:S04]  /*08f0*/  UIADD3 UR22, UPT, UPT, UR22, 0x4, URZ ;  /* 0x0000000416167890 */ /* 0x000fc8000fffe0ff */
[----:B------:R-:W-:Y:S02]  /*0900*/  UISETP.NE.AND UP1, UPT, UR22, URZ, UPT ;  /* 0x000000ff1600728c */ /* 0x000fe4000bf25270 */
[----:B------:R-:W-:Y:S02]  /*0910*/  UIADD3 UR5, UPT, UPT, UR5, 0x40, URZ ;  /* 0x0000004005057890 */ /* 0x000fe4000fffe0ff */
[----:B------:R-:W-:Y:S02]  /*0920*/  ULEA UR23, UR7, UR23, 0x6 ;  /* 0x0000001707177291 */ /* 0x000fe4000f8e30ff */
[----:B------:R-:W-:Y:S02]  /*0930*/  ULEA UR24, UR7, UR24, 0x6 ;  /* 0x0000001807187291 */ /* 0x000fe4000f8e30ff */
[----:B------:R-:W-:Y:S02]  /*0940*/  ULEA UR25, UR7, UR25, 0x6 ;  /* 0x0000001907197291 */ /* 0x000fe4000f8e30ff */
[----:B------:R-:W-:Y:S01]  /*0950*/  ULEA UR6, UR7, UR6, 0x6 ;  /* 0x0000000607067291 */ /* 0x000fe2000f8e30ff */
[----:B--2---:R-:W1:Y:S04]  /*0960*/  MOVM.16.MT88 R27, R3 ;  /* 0x00000000031b723a */ /* 0x004e680000000000 */
[----:B------:R-:W-:Y:S04]  /*0970*/  MOVM.16.MT88 R24, R24 ;  /* 0x000000001818723a */ /* 0x000fe80000000000 */
[----:B---3--:R-:W2:Y:S04]  /*0980*/  MOVM.16.MT88 R5, R25 ;  /* 0x000000001905723a */ /* 0x008ea80000000000 */
[----:B------:R-:W3:Y:S01]  /*0990*/  MOVM.16.MT88 R25, R28 ;  /* 0x000000001c19723a */ /* 0x000ee20000000000 */
[C---:B0-----:R-:W-:Y:S08]  /*09a0*/  HMMA.16816.F16 R18, R8.reuse, R22, R18 ;  /* 0x000000160812723c */ /* 0x041ff00000000812 */
[----:B-1----:R-:W-:-:S12]  /*09b0*/  HMMA.16816.F16 R20, R8, R26, R20 ;  /* 0x0000001a0814723c */ /* 0x002fd80000000814 */
[C---:B--2---:R-:W-:Y:S08]  /*09c0*/  HMMA.16816.F16 R18, R12.reuse, R4, R18 ;  /* 0x000000040c12723c */ /* 0x044ff00000000812 */
[----:B---3--:R-:W-:Y:S01]  /*09d0*/  HMMA.16816.F16 R14, R12, R24, R20 ;  /* 0x000000180c0e723c */ /* 0x008fe20000000814 */
[----:B------:R-:W-:-:S04]  /*09e0*/  NOP ;  /* 0x0000000000007918 */ /* 0x000fc80000000000 */
[----:B------:R-:W-:-:S15]  /*09f0*/  BRA.U UP1, `(.L_x_2) ;  /* 0xfffffff901547547 */ /* 0x000fde000b83ffff */
.L_x_1:
[----:B------:R-:W-:Y:S05]  /*0a00*/  BRA.U !UP0, `(.L_x_0) ;  /* 0x0000000108d87547 */ /* 0x000fea000b800000 */
[----:B------:R-:W0:Y:S01]  /*0a10*/  S2R R0, SR_LANEID ;  /* 0x0000000000007919 */ /* 0x000e220000000000 */
[----:B------:R-:W1:Y:S01]  /*0a20*/  LDCU.64 UR16, c[0x0][0x390] ;  /* 0x00007200ff1077ac */ /* 0x000e620008000a00 */
[----:B------:R-:W-:Y:S01]  /*0a30*/  IMAD.MOV.U32 R3, RZ, RZ, RZ ;  /* 0x000000ffff037224 */ /* 0x000fe200078e00ff */
[----:B------:R-:W-:Y:S02]  /*0a40*/  USHF.R.S32.HI UR5, URZ, 0x1f, UR11 ;  /* 0x0000001fff057899 */ /* 0x000fe4000801140b */
[----:B------:R-:W-:Y:S02]  /*0a50*/  USHF.L.U32 UR10, UR11, 0x1, URZ ;  /* 0x000000010b0a7899 */ /* 0x000fe400080006ff */
[----:B------:R-:W-:Y:S02]  /*0a60*/  USHF.L.U64.HI UR11, UR11, 0x1, UR5 ;  /* 0x000000010b0b7899 */ /* 0x000fe40008010205 */
[----:B------:R-:W-:Y:S02]  /*0a70*/  USHF.R.U32.HI UR6, URZ, 0x1, UR21 ;  /* 0x00000001ff067899 */ /* 0x000fe40008011615 */
[----:B------:R-:W-:-:S02]  /*0a80*/  UIMAD.WIDE.U32 UR10, UR4, 0x20, UR10 ;  /* 0x00000020040a78a5 */ /* 0x000fc4000f8e000a */
[----:B------:R-:W-:Y:S01]  /*0a90*/  UIMAD UR4, UR4, UR7, URZ ;  /* 0x00000007040472a4 */ /* 0x000fe2000f8e02ff */
[----:B------:R-:W2:Y:S01]  /*0aa0*/  LDCU.64 UR18, c[0x0][0x398] ;  /* 0x00007300ff1277ac */ /* 0x000ea20008000a00 */
[----:B-1----:R-:W-:Y:S02]  /*0ab0*/  UIADD3 UR12, UP0, UPT, UR10, UR16, URZ ;  /* 0x000000100a0c7290 */ /* 0x002fe4000ff1e0ff */
[----:B------:R-:W-:Y:S02]  /*0ac0*/  USHF.R.U32.HI UR10, URZ, 0x1, UR7 ;  /* 0x00000001ff0a7899 */ /* 0x000fe40008011607 */
[----:B------:R-:W-:Y:S02]  /*0ad0*/  UIADD3.X UR11, UPT, UPT, UR11, UR17, URZ, UP0, !UPT ;  /* 0x000000110b0b7290 */ /* 0x000fe400087fe4ff */
[----:B------:R-:W-:Y:S02]  /*0ae0*/  UIADD3 UR5, UPT, UPT, -UR20, URZ, URZ ;  /* 0x000000ff14057290 */ /* 0x000fe4000fffe1ff */
[----:B------:R-:W-:Y:S01]  /*0af0*/  USHF.L.U32 UR4, UR4, 0x4, URZ ;  /* 0x0000000404047899 */ /* 0x000fe200080006ff */
[----:B0-----:R-:W-:-:S02]  /*0b00*/  LOP3.LUT R2, R0, 0x3, RZ, 0xc0, !PT ;  /* 0x0000000300027812 */ /* 0x001fc400078ec0ff */
[----:B------:R-:W-:-:S05]  /*0b10*/  SHF.R.U32.HI R5, RZ, 0x2, R0 ;  /* 0x00000002ff057819 */ /* 0x000fca0000011600 */
[----:B------:R-:W-:-:S04]  /*0b20*/  IMAD.WIDE.U32 R22, R5, UR6, R2 ;  /* 0x0000000605167c25 */ /* 0x000fc8000f8e0002 */
[----:B------:R-:W-:Y:S01]  /*0b30*/  IMAD.WIDE.U32 R2, R5, UR10, R2 ;  /* 0x0000000a05027c25 */ /* 0x000fe2000f8e0002 */
[----:B------:R-:W-:-:S04]  /*0b40*/  SHF.L.U64.HI R25, R22, 0x2, R23 ;  /* 0x0000000216197819 */ /* 0x000fc80000010217 */
[----:B--2---:R-:W-:-:S07]  /*0b50*/  SHF.L.U64.HI R26, R2, 0x2, R3 ;  /* 0x00000002021a7819 */ /* 0x004fce0000010203 */
.L_x_3:
[----:B------:R-:W-:Y:S01]  /*0b60*/  UIADD3 UR6, UP0, UPT, UR8, UR4, URZ ;  /* 0x0000000408067290 */ /* 0x000fe2000ff1e0ff */
[----:B------:R-:W-:-:S03]  /*0b70*/  IMAD.U32 R17, RZ, RZ, UR7 ;  /* 0x00000007ff117e24 */ /* 0x000fc6000f8e00ff */
[----:B------:R-:W-:Y:S02]  /*0b80*/  ULEA.HI.X.SX32 UR10, UR4, URZ, 0x1, UP0 ;  /* 0x000000ff040a7291 */ /* 0x000fe400080f0eff */
[----:B------:R-:W-:-:S04]  /*0b90*/  ULEA UR16, UP0, UR6, UR18, 0x1 ;  /* 0x0000001206107291 */ /* 0x000fc8000f8008ff */
[----:B------:R-:W-:Y:S02]  /*0ba0*/  ULEA.HI.X UR6, UR6, UR19, UR10, 0x1, UP0 ;  /* 0x0000001306067291 */ /* 0x000fe400080f0c0a */
[----:B------:R-:W-:-:S04]  /*0bb0*/  LEA R12, P0, R2, UR16, 0x2 ;  /* 0x00000010020c7c11 */ /* 0x000fc8000f8010ff */
[----:B------:R-:W-:-:S03]  /*0bc0*/  IADD3.X R13, PT, PT, R26, UR6, RZ, P0, !PT ;  /* 0x000000061a0d7c10 */ /* 0x000fc600087fe4ff */
[----:B------:R-:W-:Y:S02]  /*0bd0*/  IMAD.WIDE.U32 R16, R17, 0x10, R12 ;  /* 0x0000001011107825 */ /* 0x000fe400078e000c */
[----:B------:R-:W2:Y:S04]  /*0be0*/  LDG.E R0, desc[UR14][R12.64] ;  /* 0x0000000e0c007981 */ /* 0x000ea8000c1e1900 */
[----:B------:R2:W3:Y:S04]  /*0bf0*/  LDG.E R21, desc[UR14][R12.64+0x10] ;  /* 0x0000100e0c157981 */ /* 0x0004e8000c1e1900 */
[----:B------:R-:W4:Y:S04]  /*0c00*/  LDG.E R20, desc[UR14][R16.64] ;  /* 0x0000000e10147981 */ /* 0x000f28000c1e1900 */
[----:B------:R-:W5:Y:S01]  /*0c10*/  LDG.E R24, desc[UR14][R16.64+0x10] ;  /* 0x0000100e10187981 */ /* 0x000f62000c1e1900 */
[----:B------:R-:W-:Y:S01]  /*0c20*/  LEA R8, P0, R22, UR12, 0x2 ;  /* 0x0000000c16087c11 */ /* 0x000fe2000f8010ff */
[----:B------:R-:W-:-:S03]  /*0c30*/  IMAD.U32 R11, RZ, RZ, UR21 ;  /* 0x00000015ff0b7e24 */ /* 0x000fc6000f8e00ff */
[----:B------:R-:W-:-:S03]  /*0c40*/  IADD3.X R9, PT, PT, R25, UR11, RZ, P0, !PT ;  /* 0x0000000b19097c10 */ /* 0x000fc600087fe4ff */
[----:B------:R-:W-:Y:S02]  /*0c50*/  IMAD.WIDE.U32 R10, R11, 0x10, R8 ;  /* 0x000000100b0a7825 */ /* 0x000fe400078e0008 */
[----:B------:R-:W5:Y:S04]  /*0c60*/  LDG.E R4, desc[UR14][R8.64] ;  /* 0x0000000e08047981 */ /* 0x000f68000c1e1900 */
[----:B------:R-:W5:Y:S04]  /*0c70*/  LDG.E R6, desc[UR14][R8.64+0x10] ;  /* 0x0000100e08067981 */ /* 0x000f68000c1e1900 */
[----:B------:R-:W5:Y:S04]  /*0c80*/  LDG.E R5, desc[UR14][R10.64] ;  /* 0x0000000e0a057981 */ /* 0x000f68000c1e1900 */
[----:B------:R-:W5:Y:S01]  /*0c90*/  LDG.E R7, desc[UR14][R10.64+0x10] ;  /* 0x0000100e0a077981 */ /* 0x000f62000c1e1900 */
[----:B------:R-:W-:-:S02]  /*0ca0*/  UIADD3 UR12, UP0, UPT, UR12, 0x20, URZ ;  /* 0x000000200c0c7890 */ /* 0x000fc4000ff1e0ff */
[----:B------:R-:W-:Y:S02]  /*0cb0*/  UIADD3 UR5, UPT, UPT, UR5, 0x1, URZ ;  /* 0x0000000105057890 */ /* 0x000fe4000fffe0ff */
[----:B------:R-:W-:Y:S02]  /*0cc0*/  UIADD3.X UR11, UPT, UPT, URZ, UR11, URZ, UP0, !UPT ;  /* 0x0000000bff0b7290 */ /* 0x000fe400087fe4ff */
[----:B------:R-:W-:Y:S02]  /*0cd0*/  UISETP.NE.AND UP0, UPT, UR5, URZ, UPT ;  /* 0x000000ff0500728c */ /* 0x000fe4000bf05270 */
[----:B------:R-:W-:Y:S01]  /*0ce0*/  ULEA UR4, UR7, UR4, 0x4 ;  /* 0x0000000407047291 */ /* 0x000fe2000f8e20ff */
[----:B--2---:R-:W-:Y:S04]  /*0cf0*/  MOVM.16.MT88 R12, R0 ;  /* 0x00000000000c723a */ /* 0x004fe80000000000 */
[----:B---3--:R-:W-:Y:S04]  /*0d00*/  MOVM.16.MT88 R28, R21 ;  /* 0x00000000151c723a */ /* 0x008fe80000000000 */
[----:B----4-:R-:W0:Y:S04]  /*0d10*/  MOVM.16.MT88 R13, R20 ;  /* 0x00000000140d723a */ /* 0x010e280000000000 */
[----:B-----5:R-:W1:Y:S01]  /*0d20*/  MOVM.16.MT88 R29, R24 ;  /* 0x00000000181d723a */ /* 0x020e620000000000 */
[C---:B0-----:R-:W-:Y:S08]  /*0d30*/  HMMA.16816.F16 R18, R4.reuse, R12, R18 ;  /* 0x0000000c0412723c */ /* 0x041ff00000000812 */
[----:B-1----:R-:W-:Y:S01]  /*0d40*/  HMMA.16816.F16 R14, R4, R28, R14 ;  /* 0x0000001c040e723c */ /* 0x002fe2000000080e */
[----:B------:R-:W-:-:S04]  /*0d50*/  NOP ;  /* 0x0000000000007918 */ /* 0x000fc80000000000 */
[----:B------:R-:W-:-:S15]  /*0d60*/  BRA.U UP0, `(.L_x_3) ;  /* 0xfffffffd007c7547 */ /* 0x000fde000b83ffff */
.L_x_0:
[----:B------:R-:W0:Y:S01]  /*0d70*/  S2R R0, SR_LANEID ;  /* 0x0000000000007919 */ /* 0x000e220000000000 */
[----:B------:R-:W-:Y:S01]  /*0d80*/  USHF.R.U32.HI UR7, URZ, 0x1, UR7 ;  /* 0x00000001ff077899 */ /* 0x000fe20008011607 */
[----:B------:R-:W-:Y:S01]  /*0d90*/  IMAD.MOV.U32 R3, RZ, RZ, RZ ;  /* 0x000000ffff037224 */ /* 0x000fe200078e00ff */
[----:B0-----:R-:W-:Y:S02]  /*0da0*/  LOP3.LUT R2, R0, 0x3, RZ, 0xc0, !PT ;  /* 0x0000000300027812 */ /* 0x001fe400078ec0ff */
[----:B------:R-:W-:-:S05]  /*0db0*/  SHF.R.U32.HI R5, RZ, 0x2, R0 ;  /* 0x00000002ff057819 */ /* 0x000fca0000011600 */
[----:B------:R-:W-:-:S03]  /*0dc0*/  IMAD.WIDE.U32 R4, R5, UR7, R2 ;  /* 0x0000000705047c25 */ /* 0x000fc6000f8e0002 */
[----:B------:R-:W-:-:S04]  /*0dd0*/  LEA R2, P0, R4, UR9, 0x2 ;  /* 0x0000000904027c11 */ /* 0x000fc8000f8010ff */
[----:B------:R-:W-:Y:S01]  /*0de0*/  LEA.HI.X R3, R4, UR13, R5, 0x2, P0 ;  /* 0x0000000d04037c11 */ /* 0x000fe200080f1405 */
[----:B------:R-:W-:-:S04]  /*0df0*/  IMAD.U32 R5, RZ, RZ, UR7 ;  /* 0x00000007ff057e24 */ /* 0x000fc8000f8e00ff */
[----:B------:R-:W-:Y:S01]  /*0e00*/  IMAD.WIDE.U32 R4, R5, 0x20, R2 ;  /* 0x0000002005047825 */ /* 0x000fe200078e0002 */
[----:B------:R-:W-:Y:S04]  /*0e10*/  STG.E desc[UR14][R2.64], R18 ;  /* 0x0000001202007986 */ /* 0x000fe8000c10190e */
[----:B------:R-:W-:Y:S04]  /*0e20*/  STG.E desc[UR14][R4.64], R19 ;  /* 0x0000001304007986 */ /* 0x000fe8000c10190e */
[----:B------:R-:W-:Y:S04]  /*0e30*/  STG.E desc[UR14][R2.64+0x10], R14 ;  /* 0x0000100e02007986 */ /* 0x000fe8000c10190e */
[----:B------:R-:W-:Y:S01]  /*0e40*/  STG.E desc[UR14][R4.64+0x10], R15 ;  /* 0x0000100f04007986 */ /* 0x000fe2000c10190e */
[----:B------:R-:W-:Y:S05]  /*0e50*/  EXIT ;  /* 0x000000000000794d */ /* 0x000fea0003800000 */
.L_x_4:
[----:B------:R-:W-:-:S00]  /*0e60*/  BRA `(.L_x_4) ;  /* 0xfffffffc00fc7947 */ /* 0x000fc0000383ffff */
[----:B------:R-:W-:-:S00]  /*0e70*/  NOP ;  /* 0x0000000000007918 */ /* 0x000fc00000000000 */
        /* <DEDUP_REMOVED lines=8> */
.L_x_5:


//--------------------- .nv.shared.reserved.0     --------------------------
	.section	.nv.shared.reserved.0,"aw",@nobits
	.weak		__nv_reservedSMEM_offset_0_alias
	.size		__nv_reservedSMEM_offset_0_alias, 0, 64
	.other		__nv_reservedSMEM_offset_0_alias,@"STO_CUDA_RESERVED_SHARED STV_DEFAULT"
__nv_reservedSMEM_offset_0_alias:
	.zero		0
	.zero		64


//--------------------- .nv.constant0._Z8wmma_keriiiP6__halfS0_S0_ --------------------------
	.section	.nv.constant0._Z8wmma_keriiiP6__halfS0_S0_,"a",@progbits
	.sectionflags	@""
	.align	4
.nv.constant0._Z8wmma_keriiiP6__halfS0_S0_:
	.zero		936


//--------------------- SYMBOLS --------------------------

	.type		.nv.reservedSmem.offset0,@object
	.size		.nv.reservedSmem.offset0,0x4
